//
// Generated by NVIDIA NVVM Compiler
//
// Compiler Build ID: CL-36424714
// Cuda compilation tools, release 13.0, V13.0.88
// Based on NVVM 20.0.0
//

.version 9.0
.target sm_100
.address_size 64

	// .globl	_Z10vector_sumPiS_S_

.visible .entry _Z10vector_sumPiS_S_(
	.param .u64 .ptr .align 1 _Z10vector_sumPiS_S__param_0,
	.param .u64 .ptr .align 1 _Z10vector_sumPiS_S__param_1,
	.param .u64 .ptr .align 1 _Z10vector_sumPiS_S__param_2
)
{
	.reg .pred 	%p<2>;
	.reg .b32 	%r<8>;
	.reg .b64 	%rd<11>;

	ld.param.u64 	%rd1, [_Z10vector_sumPiS_S__param_0];
	ld.param.u64 	%rd2, [_Z10vector_sumPiS_S__param_1];
	ld.param.u64 	%rd3, [_Z10vector_sumPiS_S__param_2];
	mov.u32 	%r2, %ctaid.x;
	mov.u32 	%r3, %ntid.x;
	mov.u32 	%r4, %tid.x;
	mad.lo.s32 	%r1, %r2, %r3, %r4;
	setp.gt.s32 	%p1, %r1, 99;
	@%p1 bra 	$L__BB0_2;
	cvta.to.global.u64 	%rd4, %rd1;
	cvta.to.global.u64 	%rd5, %rd2;
	cvta.to.global.u64 	%rd6, %rd3;
	mul.wide.s32 	%rd7, %r1, 4;
	add.s64 	%rd8, %rd4, %rd7;
	ld.global.u32 	%r5, [%rd8];
	add.s64 	%rd9, %rd5, %rd7;
	ld.global.u32 	%r6, [%rd9];
	add.s32 	%r7, %r6, %r5;
	add.s64 	%rd10, %rd6, %rd7;
	st.global.u32 	[%rd10], %r7;
$L__BB0_2:
	ret;

}


// ===== COMPILED SASS (sm_100) =====

	.target	sm_100

	.elftype	@"ET_EXEC"


//--------------------- .note.nv.tkinfo           --------------------------
	.section	.note.nv.tkinfo,"",@"SHT_NOTE"
	.sectionflags	@"SHF_NOTE_NV_TKINFO"
	.tkinfo
        /*0018*/ 	.word	0x00000002
        /*0030*/ 	.string	""
        /*0030*/ 	.string	"ptxas"
        /*0030*/ 	.string	"Cuda compilation tools, release 13.0, V13.0.88"
        /*0030*/ 	.string	"Build cuda_13.0.r13.0/compiler.36424714_0"
        /*0030*/ 	.string	"-arch sm_100 -m 64 "



//--------------------- .note.nv.cuinfo           --------------------------
	.section	.note.nv.cuinfo,"",@"SHT_NOTE"
	.sectionflags	@"SHF_NOTE_NV_CUINFO"
        /*0018*/ 	.short	0x0002
        /*001a*/ 	.short	0x0064
        /*001c*/ 	.short	0x0082
	.zero		2


//--------------------- .nv.info                  --------------------------
	.section	.nv.info,"",@"SHT_CUDA_INFO"
	.align	4


	//----- nvinfo : EIATTR_REGCOUNT
	.align		4
        /*0000*/ 	.byte	0x04, 0x2f
        /*0002*/ 	.short	(.L_1 - .L_0)
	.align		4
.L_0:
        /*0004*/ 	.word	index@(_Z10vector_sumPiS_S_)
        /*0008*/ 	.word	0x0000000c


	//----- nvinfo : EIATTR_FRAME_SIZE
	.align		4
.L_1:
        /*000c*/ 	.byte	0x04, 0x11
        /*000e*/ 	.short	(.L_3 - .L_2)
	.align		4
.L_2:
        /*0010*/ 	.word	index@(_Z10vector_sumPiS_S_)
        /*0014*/ 	.word	0x00000000


	//----- nvinfo : EIATTR_MIN_STACK_SIZE
	.align		4
.L_3:
        /*0018*/ 	.byte	0x04, 0x12
        /*001a*/ 	.short	(.L_5 - .L_4)
	.align		4
.L_4:
        /*001c*/ 	.word	index@(_Z10vector_sumPiS_S_)
        /*0020*/ 	.word	0x00000000
.L_5:


//--------------------- .nv.compat                --------------------------
	.section	.nv.compat,"",@"SHT_CUDA_COMPAT_INFO"
	.align	4
        /*0000*/ 	.byte	0x02, 0x09, 0x00, 0x00, 0x02, 0x02, 0x01, 0x00, 0x02, 0x05, 0x05, 0x00, 0x03, 0x07, 0x01, 0x01
        /*0010*/ 	.byte	0x02, 0x03, 0x00, 0x00, 0x02, 0x06, 0x01, 0x00, 0x04, 0x0b, 0x08, 0x00, 0x09, 0x00, 0x00, 0x00
        /*0020*/ 	.byte	0x00, 0x00, 0x00, 0x00


//--------------------- .nv.info._Z10vector_sumPiS_S_ --------------------------
	.section	.nv.info._Z10vector_sumPiS_S_,"",@"SHT_CUDA_INFO"
	.sectionflags	@""
	.align	4


	//----- nvinfo : EIATTR_CUDA_API_VERSION
	.align		4
        /*0000*/ 	.byte	0x04, 0x37
        /*0002*/ 	.short	(.L_7 - .L_6)
.L_6:
        /*0004*/ 	.word	0x00000082


	//----- nvinfo : EIATTR_KPARAM_INFO
	.align		4
.L_7:
        /*0008*/ 	.byte	0x04, 0x17
        /*000a*/ 	.short	(.L_9 - .L_8)
.L_8:
        /*000c*/ 	.word	0x00000000
        /*0010*/ 	.short	0x0002
        /*0012*/ 	.short	0x0010
        /*0014*/ 	.byte	0x00, 0xf5, 0x21, 0x00


	//----- nvinfo : EIATTR_KPARAM_INFO
	.align		4
.L_9:
        /*0018*/ 	.byte	0x04, 0x17
        /*001a*/ 	.short	(.L_11 - .L_10)
.L_10:
        /*001c*/ 	.word	0x00000000
        /*0020*/ 	.short	0x0001
        /*0022*/ 	.short	0x0008
        /*0024*/ 	.byte	0x00, 0xf5, 0x21, 0x00


	//----- nvinfo : EIATTR_KPARAM_INFO
	.align		4
.L_11:
        /*0028*/ 	.byte	0x04, 0x17
        /*002a*/ 	.short	(.L_13 - .L_12)
.L_12:
        /*002c*/ 	.word	0x00000000
        /*0030*/ 	.short	0x0000
        /*0032*/ 	.short	0x0000
        /*0034*/ 	.byte	0x00, 0xf5, 0x21, 0x00


	//----- nvinfo : EIATTR_SPARSE_MMA_MASK
	.align		4
.L_13:
        /*0038*/ 	.byte	0x03, 0x50
        /*003a*/ 	.short	0x0000


	//----- nvinfo : EIATTR_MAXREG_COUNT
	.align		4
        /*003c*/ 	.byte	0x03, 0x1b
        /*003e*/ 	.short	0x00ff


	//----- nvinfo : EIATTR_MERCURY_ISA_VERSION
	.align		4
        /*0040*/ 	.byte	0x03, 0x5f
        /*0042*/ 	.short	0x0101


	//----- nvinfo : EIATTR_VRC_CTA_INIT_COUNT
	.align		4
        /*0044*/ 	.byte	0x02, 0x4a
	.zero		1
	.zero		1


	//----- nvinfo : EIATTR_EXIT_INSTR_OFFSETS
	.align		4
        /*0048*/ 	.byte	0x04, 0x1c
        /*004a*/ 	.short	(.L_15 - .L_14)


	//   ....[0]....
.L_14:
        /*004c*/ 	.word	0x00000060


	//   ....[1]....
        /*0050*/ 	.word	0x00000120


	//----- nvinfo : EIATTR_CBANK_PARAM_SIZE
	.align		4
.L_15:
        /*0054*/ 	.byte	0x03, 0x19
        /*0056*/ 	.short	0x0018


	//----- nvinfo : EIATTR_PARAM_CBANK
	.align		4
        /*0058*/ 	.byte	0x04, 0x0a
        /*005a*/ 	.short	(.L_17 - .L_16)
	.align		4
.L_16:
        /*005c*/ 	.word	index@(.nv.constant0._Z10vector_sumPiS_S_)
        /*0060*/ 	.short	0x0380
        /*0062*/ 	.short	0x0018


	//----- nvinfo : EIATTR_SW_WAR
	.align		4
.L_17:
        /*0064*/ 	.byte	0x04, 0x36
        /*0066*/ 	.short	(.L_19 - .L_18)
.L_18:
        /*0068*/ 	.word	0x00000008
.L_19:


//--------------------- .nv.callgraph             --------------------------
	.section	.nv.callgraph,"",@"SHT_CUDA_CALLGRAPH"
	.align	4
	.sectionentsize	8
	.align		4
        /*0000*/ 	.word	0x00000000
	.align		4
        /*0004*/ 	.word	0xffffffff
	.align		4
        /*0008*/ 	.word	0x00000000
	.align		4
        /*000c*/ 	.word	0xfffffffe
	.align		4
        /*0010*/ 	.word	0x00000000
	.align		4
        /*0014*/ 	.word	0xfffffffd
	.align		4
        /*0018*/ 	.word	0x00000000
	.align		4
        /*001c*/ 	.word	0xfffffffc


//--------------------- .text._Z10vector_sumPiS_S_ --------------------------
	.section	.text._Z10vector_sumPiS_S_,"ax",@progbits
	.align	128
        .global         _Z10vector_sumPiS_S_
        .type           _Z10vector_sumPiS_S_,@function
        .size           _Z10vector_sumPiS_S_,(.L_x_1 - _Z10vector_sumPiS_S_)
        .other          _Z10vector_sumPiS_S_,@"STO_CUDA_ENTRY STV_DEFAULT"
_Z10vector_sumPiS_S_:
.text._Z10vector_sumPiS_S_:
[----:B------:R-:W-:Y:S01]  /*0000*/  LDC R1, c[0x0][0x37c] ;  /* 0x0000df00ff017b82 */ /* 0x000fe20000000800 */
[----:B------:R-:W0:Y:S07]  /*0010*/  S2R R0, SR_TID.X ;  /* 0x0000000000007919 */ /* 0x000e2e0000002100 */
[----:B------:R-:W0:Y:S08]  /*0020*/  S2UR UR4, SR_CTAID.X ;  /* 0x00000000000479c3 */ /* 0x000e300000002500 */
[----:B------:R-:W0:Y:S02]  /*0030*/  LDC R9, c[0x0][0x360] ;  /* 0x0000d800ff097b82 */ /* 0x000e240000000800 */
[----:B0-----:R-:W-:-:S05]  /*0040*/  IMAD R9, R9, UR4, R0 ;  /* 0x0000000409097c24 */ /* 0x001fca000f8e0200 */
[----:B------:R-:W-:-:S13]  /*0050*/  ISETP.GT.AND P0, PT, R9, 0x63, PT ;  /* 0x000000630900780c */ /* 0x000fda0003f04270 */
[----:B------:R-:W-:Y:S05]  /*0060*/  @P0 EXIT ;  /* 0x000000000000094d */ /* 0x000fea0003800000 */
[----:B------:R-:W0:Y:S01]  /*0070*/  LDC.64 R2, c[0x0][0x380] ;  /* 0x0000e000ff027b82 */ /* 0x000e220000000a00 */
[----:B------:R-:W1:Y:S07]  /*0080*/  LDCU.64 UR4, c[0x0][0x358] ;  /* 0x00006b00ff0477ac */ /* 0x000e6e0008000a00 */
[----:B------:R-:W2:Y:S08]  /*0090*/  LDC.64 R4, c[0x0][0x388] ;  /* 0x0000e200ff047b82 */ /* 0x000eb00000000a00 */
[----:B------:R-:W3:Y:S01]  /*00a0*/  LDC.64 R6, c[0x0][0x390] ;  /* 0x0000e400ff067b82 */ /* 0x000ee20000000a00 */
[----:B0-----:R-:W-:-:S06]  /*00b0*/  IMAD.WIDE R2, R9, 0x4, R2 ;  /* 0x0000000409027825 */ /* 0x001fcc00078e0202 */
[----:B-1----:R-:W4:Y:S01]  /*00c0*/  LDG.E R2, desc[UR4][R2.64] ;  /* 0x0000000402027981 */ /* 0x002f22000c1e1900 */
[----:B--2---:R-:W-:-:S06]  /*00d0*/  IMAD.WIDE R4, R9, 0x4, R4 ;  /* 0x0000000409047825 */ /* 0x004fcc00078e0204 */
[----:B------:R-:W4:Y:S01]  /*00e0*/  LDG.E R5, desc[UR4][R4.64] ;  /* 0x0000000404057981 */ /* 0x000f22000c1e1900 */
[----:B---3--:R-:W-:Y:S01]  /*00f0*/  IMAD.WIDE R6, R9, 0x4, R6 ;  /* 0x0000000409067825 */ /* 0x008fe200078e0206 */
[----:B----4-:R-:W-:-:S05]  /*0100*/  IADD3 R9, PT, PT, R2, R5, RZ ;  /* 0x0000000502097210 */ /* 0x010fca0007ffe0ff */
[----:B------:R-:W-:Y:S01]  /*0110*/  STG.E desc[UR4][R6.64], R9 ;  /* 0x0000000906007986 */ /* 0x000fe2000c101904 */
[----:B------:R-:W-:Y:S05]  /*0120*/  EXIT ;  /* 0x000000000000794d */ /* 0x000fea0003800000 */
.L_x_0:
[----:B------:R-:W-:-:S00]  /*0130*/  BRA `(.L_x_0) ;  /* 0xfffffffc00fc7947 */ /* 0x000fc0000383ffff */
[----:B------:R-:W-:-:S00]  /*0140*/  NOP ;  /* 0x0000000000007918 */ /* 0x000fc00000000000 */
        /* <DEDUP_REMOVED lines=11> */
.L_x_1:


//--------------------- .nv.shared.reserved.0     --------------------------
	.section	.nv.shared.reserved.0,"aw",@nobits
	.weak		__nv_reservedSMEM_offset_0_alias
	.size		__nv_reservedSMEM_offset_0_alias, 0, 64
	.other		__nv_reservedSMEM_offset_0_alias,@"STO_CUDA_RESERVED_SHARED STV_DEFAULT"
__nv_reservedSMEM_offset_0_alias:
	.zero		0
	.zero		64


//--------------------- .nv.constant0._Z10vector_sumPiS_S_ --------------------------
	.section	.nv.constant0._Z10vector_sumPiS_S_,"a",@progbits
	.sectionflags	@""
	.align	4
.nv.constant0._Z10vector_sumPiS_S_:
	.zero		920


//--------------------- SYMBOLS --------------------------

	.type		.nv.reservedSmem.offset0,@object
	.size		.nv.reservedSmem.offset0,0x4
